//
// Generated by NVIDIA NVVM Compiler
//
// Compiler Build ID: CL-36424714
// Cuda compilation tools, release 13.0, V13.0.88
// Based on NVVM 20.0.0
//

.version 9.0
.target sm_100
.address_size 64

	// .globl	_Z15MatrixMulKernelPfS_S_

.visible .entry _Z15MatrixMulKernelPfS_S_(
	.param .u64 .ptr .align 1 _Z15MatrixMulKernelPfS_S__param_0,
	.param .u64 .ptr .align 1 _Z15MatrixMulKernelPfS_S__param_1,
	.param .u64 .ptr .align 1 _Z15MatrixMulKernelPfS_S__param_2
)
{
	.reg .b32 	%r<6>;
	.reg .b32 	%f<49>;
	.reg .b64 	%rd<13>;

	ld.param.u64 	%rd1, [_Z15MatrixMulKernelPfS_S__param_0];
	ld.param.u64 	%rd2, [_Z15MatrixMulKernelPfS_S__param_1];
	ld.param.u64 	%rd3, [_Z15MatrixMulKernelPfS_S__param_2];
	mov.u32 	%r1, %tid.x;
	shl.b32 	%r2, %r1, 4;
	mov.u32 	%r3, %tid.y;
	cvta.to.global.u64 	%rd4, %rd1;
	cvta.to.global.u64 	%rd5, %rd2;
	mul.wide.u32 	%rd6, %r2, 4;
	add.s64 	%rd7, %rd4, %rd6;
	ld.global.f32 	%f1, [%rd7];
	mul.wide.u32 	%rd8, %r3, 4;
	add.s64 	%rd9, %rd5, %rd8;
	ld.global.f32 	%f2, [%rd9];
	fma.rn.f32 	%f3, %f1, %f2, 0f00000000;
	ld.global.f32 	%f4, [%rd7+4];
	ld.global.f32 	%f5, [%rd9+64];
	fma.rn.f32 	%f6, %f4, %f5, %f3;
	ld.global.f32 	%f7, [%rd7+8];
	ld.global.f32 	%f8, [%rd9+128];
	fma.rn.f32 	%f9, %f7, %f8, %f6;
	ld.global.f32 	%f10, [%rd7+12];
	ld.global.f32 	%f11, [%rd9+192];
	fma.rn.f32 	%f12, %f10, %f11, %f9;
	ld.global.f32 	%f13, [%rd7+16];
	ld.global.f32 	%f14, [%rd9+256];
	fma.rn.f32 	%f15, %f13, %f14, %f12;
	ld.global.f32 	%f16, [%rd7+20];
	ld.global.f32 	%f17, [%rd9+320];
	fma.rn.f32 	%f18, %f16, %f17, %f15;
	ld.global.f32 	%f19, [%rd7+24];
	ld.global.f32 	%f20, [%rd9+384];
	fma.rn.f32 	%f21, %f19, %f20, %f18;
	ld.global.f32 	%f22, [%rd7+28];
	ld.global.f32 	%f23, [%rd9+448];
	fma.rn.f32 	%f24, %f22, %f23, %f21;
	ld.global.f32 	%f25, [%rd7+32];
	ld.global.f32 	%f26, [%rd9+512];
	fma.rn.f32 	%f27, %f25, %f26, %f24;
	ld.global.f32 	%f28, [%rd7+36];
	ld.global.f32 	%f29, [%rd9+576];
	fma.rn.f32 	%f30, %f28, %f29, %f27;
	ld.global.f32 	%f31, [%rd7+40];
	ld.global.f32 	%f32, [%rd9+640];
	fma.rn.f32 	%f33, %f31, %f32, %f30;
	ld.global.f32 	%f34, [%rd7+44];
	ld.global.f32 	%f35, [%rd9+704];
	fma.rn.f32 	%f36, %f34, %f35, %f33;
	ld.global.f32 	%f37, [%rd7+48];
	ld.global.f32 	%f38, [%rd9+768];
	fma.rn.f32 	%f39, %f37, %f38, %f36;
	ld.global.f32 	%f40, [%rd7+52];
	ld.global.f32 	%f41, [%rd9+832];
	fma.rn.f32 	%f42, %f40, %f41, %f39;
	ld.global.f32 	%f43, [%rd7+56];
	ld.global.f32 	%f44, [%rd9+896];
	fma.rn.f32 	%f45, %f43, %f44, %f42;
	ld.global.f32 	%f46, [%rd7+60];
	ld.global.f32 	%f47, [%rd9+960];
	fma.rn.f32 	%f48, %f46, %f47, %f45;
	cvta.to.global.u64 	%rd10, %rd3;
	shl.b32 	%r4, %r3, 4;
	add.s32 	%r5, %r4, %r1;
	mul.wide.u32 	%rd11, %r5, 4;
	add.s64 	%rd12, %rd10, %rd11;
	st.global.f32 	[%rd12], %f48;
	ret;

}


// ===== COMPILED SASS (sm_100) =====

	.target	sm_100

	.elftype	@"ET_EXEC"


//--------------------- .note.nv.tkinfo           --------------------------
	.section	.note.nv.tkinfo,"",@"SHT_NOTE"
	.sectionflags	@"SHF_NOTE_NV_TKINFO"
	.tkinfo
        /*0018*/ 	.word	0x00000002
        /*0030*/ 	.string	""
        /*0030*/ 	.string	"ptxas"
        /*0030*/ 	.string	"Cuda compilation tools, release 13.0, V13.0.88"
        /*0030*/ 	.string	"Build cuda_13.0.r13.0/compiler.36424714_0"
        /*0030*/ 	.string	"-arch sm_100 -m 64 "



//--------------------- .note.nv.cuinfo           --------------------------
	.section	.note.nv.cuinfo,"",@"SHT_NOTE"
	.sectionflags	@"SHF_NOTE_NV_CUINFO"
        /*0018*/ 	.short	0x0002
        /*001a*/ 	.short	0x0064
        /*001c*/ 	.short	0x0082
	.zero		2


//--------------------- .nv.info                  --------------------------
	.section	.nv.info,"",@"SHT_CUDA_INFO"
	.align	4


	//----- nvinfo : EIATTR_REGCOUNT
	.align		4
        /*0000*/ 	.byte	0x04, 0x2f
        /*0002*/ 	.short	(.L_1 - .L_0)
	.align		4
.L_0:
        /*0004*/ 	.word	index@(_Z15MatrixMulKernelPfS_S_)
        /*0008*/ 	.word	0x00000020


	//----- nvinfo : EIATTR_FRAME_SIZE
	.align		4
.L_1:
        /*000c*/ 	.byte	0x04, 0x11
        /*000e*/ 	.short	(.L_3 - .L_2)
	.align		4
.L_2:
        /*0010*/ 	.word	index@(_Z15MatrixMulKernelPfS_S_)
        /*0014*/ 	.word	0x00000000


	//----- nvinfo : EIATTR_MIN_STACK_SIZE
	.align		4
.L_3:
        /*0018*/ 	.byte	0x04, 0x12
        /*001a*/ 	.short	(.L_5 - .L_4)
	.align		4
.L_4:
        /*001c*/ 	.word	index@(_Z15MatrixMulKernelPfS_S_)
        /*0020*/ 	.word	0x00000000
.L_5:


//--------------------- .nv.compat                --------------------------
	.section	.nv.compat,"",@"SHT_CUDA_COMPAT_INFO"
	.align	4
        /*0000*/ 	.byte	0x02, 0x09, 0x00, 0x00, 0x02, 0x02, 0x01, 0x00, 0x02, 0x05, 0x05, 0x00, 0x03, 0x07, 0x01, 0x01
        /*0010*/ 	.byte	0x02, 0x03, 0x00, 0x00, 0x02, 0x06, 0x01, 0x00, 0x04, 0x0b, 0x08, 0x00, 0x09, 0x00, 0x00, 0x00
        /*0020*/ 	.byte	0x00, 0x00, 0x00, 0x00


//--------------------- .nv.info._Z15MatrixMulKernelPfS_S_ --------------------------
	.section	.nv.info._Z15MatrixMulKernelPfS_S_,"",@"SHT_CUDA_INFO"
	.sectionflags	@""
	.align	4


	//----- nvinfo : EIATTR_CUDA_API_VERSION
	.align		4
        /*0000*/ 	.byte	0x04, 0x37
        /*0002*/ 	.short	(.L_7 - .L_6)
.L_6:
        /*0004*/ 	.word	0x00000082


	//----- nvinfo : EIATTR_KPARAM_INFO
	.align		4
.L_7:
        /*0008*/ 	.byte	0x04, 0x17
        /*000a*/ 	.short	(.L_9 - .L_8)
.L_8:
        /*000c*/ 	.word	0x00000000
        /*0010*/ 	.short	0x0002
        /*0012*/ 	.short	0x0010
        /*0014*/ 	.byte	0x00, 0xf5, 0x21, 0x00


	//----- nvinfo : EIATTR_KPARAM_INFO
	.align		4
.L_9:
        /*0018*/ 	.byte	0x04, 0x17
        /*001a*/ 	.short	(.L_11 - .L_10)
.L_10:
        /*001c*/ 	.word	0x00000000
        /*0020*/ 	.short	0x0001
        /*0022*/ 	.short	0x0008
        /*0024*/ 	.byte	0x00, 0xf5, 0x21, 0x00


	//----- nvinfo : EIATTR_KPARAM_INFO
	.align		4
.L_11:
        /*0028*/ 	.byte	0x04, 0x17
        /*002a*/ 	.short	(.L_13 - .L_12)
.L_12:
        /*002c*/ 	.word	0x00000000
        /*0030*/ 	.short	0x0000
        /*0032*/ 	.short	0x0000
        /*0034*/ 	.byte	0x00, 0xf5, 0x21, 0x00


	//----- nvinfo : EIATTR_SPARSE_MMA_MASK
	.align		4
.L_13:
        /*0038*/ 	.byte	0x03, 0x50
        /*003a*/ 	.short	0x0000


	//----- nvinfo : EIATTR_MAXREG_COUNT
	.align		4
        /*003c*/ 	.byte	0x03, 0x1b
        /*003e*/ 	.short	0x00ff


	//----- nvinfo : EIATTR_MERCURY_ISA_VERSION
	.align		4
        /*0040*/ 	.byte	0x03, 0x5f
        /*0042*/ 	.short	0x0101


	//----- nvinfo : EIATTR_VRC_CTA_INIT_COUNT
	.align		4
        /*0044*/ 	.byte	0x02, 0x4a
	.zero		1
	.zero		1


	//----- nvinfo : EIATTR_EXIT_INSTR_OFFSETS
	.align		4
        /*0048*/ 	.byte	0x04, 0x1c
        /*004a*/ 	.short	(.L_15 - .L_14)


	//   ....[0]....
.L_14:
        /*004c*/ 	.word	0x000003d0


	//----- nvinfo : EIATTR_CBANK_PARAM_SIZE
	.align		4
.L_15:
        /*0050*/ 	.byte	0x03, 0x19
        /*0052*/ 	.short	0x0018


	//----- nvinfo : EIATTR_PARAM_CBANK
	.align		4
        /*0054*/ 	.byte	0x04, 0x0a
        /*0056*/ 	.short	(.L_17 - .L_16)
	.align		4
.L_16:
        /*0058*/ 	.word	index@(.nv.constant0._Z15MatrixMulKernelPfS_S_)
        /*005c*/ 	.short	0x0380
        /*005e*/ 	.short	0x0018


	//----- nvinfo : EIATTR_SW_WAR
	.align		4
.L_17:
        /*0060*/ 	.byte	0x04, 0x36
        /*0062*/ 	.short	(.L_19 - .L_18)
.L_18:
        /*0064*/ 	.word	0x00000008
.L_19:


//--------------------- .nv.callgraph             --------------------------
	.section	.nv.callgraph,"",@"SHT_CUDA_CALLGRAPH"
	.align	4
	.sectionentsize	8
	.align		4
        /*0000*/ 	.word	0x00000000
	.align		4
        /*0004*/ 	.word	0xffffffff
	.align		4
        /*0008*/ 	.word	0x00000000
	.align		4
        /*000c*/ 	.word	0xfffffffe
	.align		4
        /*0010*/ 	.word	0x00000000
	.align		4
        /*0014*/ 	.word	0xfffffffd
	.align		4
        /*0018*/ 	.word	0x00000000
	.align		4
        /*001c*/ 	.word	0xfffffffc


//--------------------- .text._Z15MatrixMulKernelPfS_S_ --------------------------
	.section	.text._Z15MatrixMulKernelPfS_S_,"ax",@progbits
	.align	128
        .global         _Z15MatrixMulKernelPfS_S_
        .type           _Z15MatrixMulKernelPfS_S_,@function
        .size           _Z15MatrixMulKernelPfS_S_,(.L_x_1 - _Z15MatrixMulKernelPfS_S_)
        .other          _Z15MatrixMulKernelPfS_S_,@"STO_CUDA_ENTRY STV_DEFAULT"
_Z15MatrixMulKernelPfS_S_:
.text._Z15MatrixMulKernelPfS_S_:
[----:B------:R-:W-:Y:S01]  /*0000*/  LDC R1, c[0x0][0x37c] ;  /* 0x0000df00ff017b82 */ /* 0x000fe20000000800 */
[----:B------:R-:W0:Y:S07]  /*0010*/  S2R R6, SR_TID.X ;  /* 0x0000000000067919 */ /* 0x000e2e0000002100 */
[----:B------:R-:W1:Y:S01]  /*0020*/  LDC.64 R2, c[0x0][0x388] ;  /* 0x0000e200ff027b82 */ /* 0x000e620000000a00 */
[----:B------:R-:W2:Y:S01]  /*0030*/  LDCU.64 UR4, c[0x0][0x358] ;  /* 0x00006b00ff0477ac */ /* 0x000ea20008000a00 */
[----:B------:R-:W1:Y:S06]  /*0040*/  S2R R7, SR_TID.Y ;  /* 0x0000000000077919 */ /* 0x000e6c0000002200 */
[----:B------:R-:W3:Y:S01]  /*0050*/  LDC.64 R4, c[0x0][0x380] ;  /* 0x0000e000ff047b82 */ /* 0x000ee20000000a00 */
[----:B0-----:R-:W-:Y:S01]  /*0060*/  SHF.L.U32 R9, R6, 0x4, RZ ;  /* 0x0000000406097819 */ /* 0x001fe200000006ff */
[----:B-1----:R-:W-:-:S04]  /*0070*/  IMAD.WIDE.U32 R2, R7, 0x4, R2 ;  /* 0x0000000407027825 */ /* 0x002fc800078e0002 */
[----:B---3--:R-:W-:Y:S01]  /*0080*/  IMAD.WIDE.U32 R4, R9, 0x4, R4 ;  /* 0x0000000409047825 */ /* 0x008fe200078e0004 */
[----:B--2---:R-:W2:Y:S04]  /*0090*/  LDG.E R24, desc[UR4][R2.64+0x40] ;  /* 0x0000400402187981 */ /* 0x004ea8000c1e1900 */
[----:B------:R-:W3:Y:S04]  /*00a0*/  LDG.E R9, desc[UR4][R2.64] ;  /* 0x0000000402097981 */ /* 0x000ee8000c1e1900 */
[----:B------:R-:W3:Y:S04]  /*00b0*/  LDG.E R0, desc[UR4][R4.64] ;  /* 0x0000000404007981 */ /* 0x000ee8000c1e1900 */
[----:B------:R-:W2:Y:S04]  /*00c0*/  LDG.E R11, desc[UR4][R4.64+0x4] ;  /* 0x00000404040b7981 */ /* 0x000ea8000c1e1900 */
[----:B------:R-:W4:Y:S04]  /*00d0*/  LDG.E R10, desc[UR4][R2.64+0x80] ;  /* 0x00008004020a7981 */ /* 0x000f28000c1e1900 */
[----:B------:R-:W4:Y:S04]  /*00e0*/  LDG.E R13, desc[UR4][R4.64+0x8] ;  /* 0x00000804040d7981 */ /* 0x000f28000c1e1900 */
[----:B------:R-:W5:Y:S04]  /*00f0*/  LDG.E R20, desc[UR4][R2.64+0xc0] ;  /* 0x0000c00402147981 */ /* 0x000f68000c1e1900 */
        /* <DEDUP_REMOVED lines=12> */
[----:B------:R-:W5:Y:S01]  /*01c0*/  LDG.E R29, desc[UR4][R2.64+0x3c0] ;  /* 0x0003c004021d7981 */ /* 0x000f62000c1e1900 */
[----:B---3--:R-:W-:-:S03]  /*01d0*/  FFMA R8, R0, R9, RZ ;  /* 0x0000000900087223 */ /* 0x008fc600000000ff */
[----:B------:R-:W3:Y:S01]  /*01e0*/  LDG.E R0, desc[UR4][R2.64+0x240] ;  /* 0x0002400402007981 */ /* 0x000ee2000c1e1900 */
[----:B--2---:R-:W-:-:S03]  /*01f0*/  FFMA R24, R11, R24, R8 ;  /* 0x000000180b187223 */ /* 0x004fc60000000008 */
[----:B------:R-:W3:Y:S04]  /*0200*/  LDG.E R9, desc[UR4][R4.64+0x24] ;  /* 0x0000240404097981 */ /* 0x000ee8000c1e1900 */
[----:B------:R-:W2:Y:S01]  /*0210*/  LDG.E R8, desc[UR4][R2.64+0x280] ;  /* 0x0002800402087981 */ /* 0x000ea2000c1e1900 */
[----:B----4-:R-:W-:-:S03]  /*0220*/  FFMA R24, R13, R10, R24 ;  /* 0x0000000a0d187223 */ /* 0x010fc60000000018 */
[----:B------:R-:W2:Y:S04]  /*0230*/  LDG.E R11, desc[UR4][R4.64+0x28] ;  /* 0x00002804040b7981 */ /* 0x000ea8000c1e1900 */
[----:B------:R-:W4:Y:S01]  /*0240*/  LDG.E R10, desc[UR4][R2.64+0x2c0] ;  /* 0x0002c004020a7981 */ /* 0x000f22000c1e1900 */
[----:B-----5:R-:W-:-:S03]  /*0250*/  FFMA R24, R23, R20, R24 ;  /* 0x0000001417187223 */ /* 0x020fc60000000018 */
[----:B------:R-:W4:Y:S04]  /*0260*/  LDG.E R13, desc[UR4][R4.64+0x2c] ;  /* 0x00002c04040d7981 */ /* 0x000f28000c1e1900 */
[----:B------:R-:W5:Y:S01]  /*0270*/  LDG.E R23, desc[UR4][R2.64+0x300] ;  /* 0x0003000402177981 */ /* 0x000f62000c1e1900 */
[----:B------:R-:W-:-:S03]  /*0280*/  FFMA R24, R25, R22, R24 ;  /* 0x0000001619187223 */ /* 0x000fc60000000018 */
[----:B------:R-:W5:Y:S04]  /*0290*/  LDG.E R20, desc[UR4][R4.64+0x30] ;  /* 0x0000300404147981 */ /* 0x000f68000c1e1900 */
[----:B------:R-:W5:Y:S04]  /*02a0*/  LDG.E R25, desc[UR4][R2.64+0x340] ;  /* 0x0003400402197981 */ /* 0x000f68000c1e1900 */
[----:B------:R-:W5:Y:S01]  /*02b0*/  LDG.E R22, desc[UR4][R4.64+0x34] ;  /* 0x0000340404167981 */ /* 0x000f62000c1e1900 */
[----:B------:R-:W-:-:S03]  /*02c0*/  FFMA R26, R15, R12, R24 ;  /* 0x0000000c0f1a7223 */ /* 0x000fc60000000018 */
[----:B------:R-:W5:Y:S04]  /*02d0*/  LDG.E R24, desc[UR4][R4.64+0x38] ;  /* 0x0000380404187981 */ /* 0x000f68000c1e1900 */
[----:B------:R-:W5:Y:S01]  /*02e0*/  LDG.E R12, desc[UR4][R4.64+0x3c] ;  /* 0x00003c04040c7981 */ /* 0x000f62000c1e1900 */
[----:B------:R-:W-:-:S04]  /*02f0*/  FFMA R14, R17, R14, R26 ;  /* 0x0000000e110e7223 */ /* 0x000fc8000000001a */
[----:B------:R-:W-:-:S04]  /*0300*/  FFMA R14, R19, R16, R14 ;  /* 0x00000010130e7223 */ /* 0x000fc8000000000e */
[----:B------:R-:W-:Y:S02]  /*0310*/  FFMA R18, R21, R18, R14 ;  /* 0x0000001215127223 */ /* 0x000fe4000000000e */
[----:B------:R-:W0:Y:S01]  /*0320*/  LDC.64 R14, c[0x0][0x390] ;  /* 0x0000e400ff0e7b82 */ /* 0x000e220000000a00 */
[----:B------:R-:W-:-:S05]  /*0330*/  LEA R7, R7, R6, 0x4 ;  /* 0x0000000607077211 */ /* 0x000fca00078e20ff */
[----:B0-----:R-:W-:-:S04]  /*0340*/  IMAD.WIDE.U32 R14, R7, 0x4, R14 ;  /* 0x00000004070e7825 */ /* 0x001fc800078e000e */
[----:B---3--:R-:W-:-:S04]  /*0350*/  FFMA R0, R9, R0, R18 ;  /* 0x0000000009007223 */ /* 0x008fc80000000012 */
[----:B--2---:R-:W-:-:S04]  /*0360*/  FFMA R0, R11, R8, R0 ;  /* 0x000000080b007223 */ /* 0x004fc80000000000 */
[----:B----4-:R-:W-:-:S04]  /*0370*/  FFMA R13, R13, R10, R0 ;  /* 0x0000000a0d0d7223 */ /* 0x010fc80000000000 */
[----:B-----5:R-:W-:-:S04]  /*0380*/  FFMA R13, R20, R23, R13 ;  /* 0x00000017140d7223 */ /* 0x020fc8000000000d */
[----:B------:R-:W-:-:S04]  /*0390*/  FFMA R13, R22, R25, R13 ;  /* 0x00000019160d7223 */ /* 0x000fc8000000000d */
[----:B------:R-:W-:-:S04]  /*03a0*/  FFMA R13, R24, R27, R13 ;  /* 0x0000001b180d7223 */ /* 0x000fc8000000000d */
[----:B------:R-:W-:-:S05]  /*03b0*/  FFMA R13, R12, R29, R13 ;  /* 0x0000001d0c0d7223 */ /* 0x000fca000000000d */
[----:B------:R-:W-:Y:S01]  /*03c0*/  STG.E desc[UR4][R14.64], R13 ;  /* 0x0000000d0e007986 */ /* 0x000fe2000c101904 */
[----:B------:R-:W-:Y:S05]  /*03d0*/  EXIT ;  /* 0x000000000000794d */ /* 0x000fea0003800000 */
.L_x_0:
[----:B------:R-:W-:-:S00]  /*03e0*/  BRA `(.L_x_0) ;  /* 0xfffffffc00fc7947 */ /* 0x000fc0000383ffff */
[----:B------:R-:W-:-:S00]  /*03f0*/  NOP ;  /* 0x0000000000007918 */ /* 0x000fc00000000000 */
        /* <DEDUP_REMOVED lines=8> */
.L_x_1:


//--------------------- .nv.shared.reserved.0     --------------------------
	.section	.nv.shared.reserved.0,"aw",@nobits
	.weak		__nv_reservedSMEM_offset_0_alias
	.size		__nv_reservedSMEM_offset_0_alias, 0, 64
	.other		__nv_reservedSMEM_offset_0_alias,@"STO_CUDA_RESERVED_SHARED STV_DEFAULT"
__nv_reservedSMEM_offset_0_alias:
	.zero		0
	.zero		64


//--------------------- .nv.constant0._Z15MatrixMulKernelPfS_S_ --------------------------
	.section	.nv.constant0._Z15MatrixMulKernelPfS_S_,"a",@progbits
	.sectionflags	@""
	.align	4
.nv.constant0._Z15MatrixMulKernelPfS_S_:
	.zero		920


//--------------------- SYMBOLS --------------------------

	.type		.nv.reservedSmem.offset0,@object
	.size		.nv.reservedSmem.offset0,0x4
